	.version 1.4
	.target sm_11, map_f64_to_f32
	// compiled with /usr/local/cuda-6.0/open64/lib//be
	// nvopencc 4.1 built on 2014-05-08

	//-----------------------------------------------------------
	// Compiling /tmp/tmpxft_00007307_00000000-9_matrixAddition.cpp3.i (/tmp/ccBI#.VZmkRS)
	//-----------------------------------------------------------

	//-----------------------------------------------------------
	// Options:
	//-----------------------------------------------------------
	//  Target:ptx, ISA:sm_11, Endian:little, Pointer Size:64
	//  -O3	(Optimization level)
	//  -g0	(Debug level)
	//  -m2	(Report advisories)
	//-----------------------------------------------------------

	.file	1	"<command-line>"
	.file	2	"/tmp/tmpxft_00007307_00000000-8_matrixAddition.cudafe2.gpu"
	.file	3	"/usr/lib/gcc/x86_64-linux-gnu/4.6/include/stddef.h"
	.file	4	"/usr/local/cuda-6.0/bin/../targets/x86_64-linux/include/crt/device_runtime.h"
	.file	5	"/usr/local/cuda-6.0/bin/../targets/x86_64-linux/include/host_defines.h"
	.file	6	"/usr/local/cuda-6.0/bin/../targets/x86_64-linux/include/builtin_types.h"
	.file	7	"/usr/local/cuda-6.0/bin/../targets/x86_64-linux/include/device_types.h"
	.file	8	"/usr/local/cuda-6.0/bin/../targets/x86_64-linux/include/driver_types.h"
	.file	9	"/usr/local/cuda-6.0/bin/../targets/x86_64-linux/include/surface_types.h"
	.file	10	"/usr/local/cuda-6.0/bin/../targets/x86_64-linux/include/texture_types.h"
	.file	11	"/usr/local/cuda-6.0/bin/../targets/x86_64-linux/include/vector_types.h"
	.file	12	"/usr/local/cuda-6.0/bin/../targets/x86_64-linux/include/device_launch_parameters.h"
	.file	13	"/usr/local/cuda-6.0/bin/../targets/x86_64-linux/include/crt/storage_class.h"
	.file	14	"matrixAddition.cu"
	.file	15	"/usr/local/cuda-6.0/bin/../targets/x86_64-linux/include/common_functions.h"
	.file	16	"/usr/local/cuda-6.0/bin/../targets/x86_64-linux/include/math_functions.h"
	.file	17	"/usr/local/cuda-6.0/bin/../targets/x86_64-linux/include/math_constants.h"
	.file	18	"/usr/local/cuda-6.0/bin/../targets/x86_64-linux/include/device_functions.h"
	.file	19	"/usr/local/cuda-6.0/bin/../targets/x86_64-linux/include/sm_11_atomic_functions.h"
	.file	20	"/usr/local/cuda-6.0/bin/../targets/x86_64-linux/include/sm_12_atomic_functions.h"
	.file	21	"/usr/local/cuda-6.0/bin/../targets/x86_64-linux/include/sm_13_double_functions.h"
	.file	22	"/usr/local/cuda-6.0/bin/../targets/x86_64-linux/include/sm_20_atomic_functions.h"
	.file	23	"/usr/local/cuda-6.0/bin/../targets/x86_64-linux/include/sm_32_atomic_functions.h"
	.file	24	"/usr/local/cuda-6.0/bin/../targets/x86_64-linux/include/sm_35_atomic_functions.h"
	.file	25	"/usr/local/cuda-6.0/bin/../targets/x86_64-linux/include/sm_20_intrinsics.h"
	.file	26	"/usr/local/cuda-6.0/bin/../targets/x86_64-linux/include/sm_30_intrinsics.h"
	.file	27	"/usr/local/cuda-6.0/bin/../targets/x86_64-linux/include/sm_32_intrinsics.h"
	.file	28	"/usr/local/cuda-6.0/bin/../targets/x86_64-linux/include/sm_35_intrinsics.h"
	.file	29	"/usr/local/cuda-6.0/bin/../targets/x86_64-linux/include/surface_functions.h"
	.file	30	"/usr/local/cuda-6.0/bin/../targets/x86_64-linux/include/texture_fetch_functions.h"
	.file	31	"/usr/local/cuda-6.0/bin/../targets/x86_64-linux/include/texture_indirect_functions.h"
	.file	32	"/usr/local/cuda-6.0/bin/../targets/x86_64-linux/include/surface_indirect_functions.h"
	.file	33	"/usr/local/cuda-6.0/bin/../targets/x86_64-linux/include/math_functions_dbl_ptx1.h"

	.const .s32 num_row;

	.entry _Z15matrix_additionPiS_S_ (
		.param .u64 __cudaparm__Z15matrix_additionPiS_S__a,
		.param .u64 __cudaparm__Z15matrix_additionPiS_S__b,
		.param .u64 __cudaparm__Z15matrix_additionPiS_S__c)
	{
	.reg .u16 %rh<6>;
	.reg .u32 %r<14>;
	.reg .u64 %rd<10>;
	.loc	14	6	0
$LDWbegin__Z15matrix_additionPiS_S_:
	.loc	14	14	0
	mov.u16 	%rh1, %ctaid.y;
	mov.u16 	%rh2, %ntid.y;
	mul.wide.u16 	%r1, %rh1, %rh2;
	mov.u16 	%rh3, %ctaid.x;
	mov.u16 	%rh4, %ntid.x;
	mul.wide.u16 	%r2, %rh3, %rh4;
	cvt.u32.u16 	%r3, %tid.y;
	add.u32 	%r4, %r3, %r1;
	ld.const.s32 	%r5, [num_row];
	mul.lo.s32 	%r6, %r5, %r4;
	cvt.u32.u16 	%r7, %tid.x;
	add.u32 	%r8, %r7, %r2;
	add.s32 	%r9, %r6, %r8;
	cvt.s64.s32 	%rd1, %r9;
	mul.wide.s32 	%rd2, %r9, 4;
	ld.param.u64 	%rd3, [__cudaparm__Z15matrix_additionPiS_S__a];
	add.u64 	%rd4, %rd3, %rd2;
	ld.global.s32 	%r10, [%rd4+0];
	ld.param.u64 	%rd5, [__cudaparm__Z15matrix_additionPiS_S__b];
	add.u64 	%rd6, %rd5, %rd2;
	ld.global.s32 	%r11, [%rd6+0];
	add.s32 	%r12, %r10, %r11;
	ld.param.u64 	%rd7, [__cudaparm__Z15matrix_additionPiS_S__c];
	add.u64 	%rd8, %rd7, %rd2;
	st.global.s32 	[%rd8+0], %r12;
	.loc	14	18	0
	exit;
$LDWend__Z15matrix_additionPiS_S_:
	} // _Z15matrix_additionPiS_S_
	.const .s32 num_col;



// ===== COMPILED SASS (sm_100) =====

	.target	sm_100

	.elftype	@"ET_EXEC"


//--------------------- .note.nv.tkinfo           --------------------------
	.section	.note.nv.tkinfo,"",@"SHT_NOTE"
	.sectionflags	@"SHF_NOTE_NV_TKINFO"
	.tkinfo
        /*0018*/ 	.word	0x00000002
        /*0030*/ 	.string	""
        /*0030*/ 	.string	"ptxas"
        /*0030*/ 	.string	"Cuda compilation tools, release 13.0, V13.0.88"
        /*0030*/ 	.string	"Build cuda_13.0.r13.0/compiler.36424714_0"
        /*0030*/ 	.string	"-arch sm_100 "



//--------------------- .note.nv.cuinfo           --------------------------
	.section	.note.nv.cuinfo,"",@"SHT_NOTE"
	.sectionflags	@"SHF_NOTE_NV_CUINFO"
        /*0018*/ 	.short	0x0002
        /*001a*/ 	.short	0x000b
        /*001c*/ 	.short	0x0082
	.zero		2


//--------------------- .nv.info                  --------------------------
	.section	.nv.info,"",@"SHT_CUDA_INFO"
	.align	4


	//----- nvinfo : EIATTR_REGCOUNT
	.align		4
        /*0000*/ 	.byte	0x04, 0x2f
        /*0002*/ 	.short	(.L_3 - .L_2)
	.align		4
.L_2:
        /*0004*/ 	.word	index@(_Z15matrix_additionPiS_S_)
        /*0008*/ 	.word	0x0000000c


	//----- nvinfo : EIATTR_FRAME_SIZE
	.align		4
.L_3:
        /*000c*/ 	.byte	0x04, 0x11
        /*000e*/ 	.short	(.L_5 - .L_4)
	.align		4
.L_4:
        /*0010*/ 	.word	index@(_Z15matrix_additionPiS_S_)
        /*0014*/ 	.word	0x00000000


	//----- nvinfo : EIATTR_MIN_STACK_SIZE
	.align		4
.L_5:
        /*0018*/ 	.byte	0x04, 0x12
        /*001a*/ 	.short	(.L_7 - .L_6)
	.align		4
.L_6:
        /*001c*/ 	.word	index@(_Z15matrix_additionPiS_S_)
        /*0020*/ 	.word	0x00000000
.L_7:


//--------------------- .nv.compat                --------------------------
	.section	.nv.compat,"",@"SHT_CUDA_COMPAT_INFO"
	.align	4
        /*0000*/ 	.byte	0x02, 0x09, 0x00, 0x00, 0x02, 0x02, 0x01, 0x00, 0x02, 0x05, 0x05, 0x00, 0x03, 0x07, 0x01, 0x01
        /*0010*/ 	.byte	0x02, 0x03, 0x00, 0x00, 0x02, 0x06, 0x01, 0x00, 0x04, 0x0b, 0x08, 0x00, 0x09, 0x00, 0x00, 0x00
        /*0020*/ 	.byte	0x00, 0x00, 0x00, 0x00


//--------------------- .nv.info._Z15matrix_additionPiS_S_ --------------------------
	.section	.nv.info._Z15matrix_additionPiS_S_,"",@"SHT_CUDA_INFO"
	.sectionflags	@""
	.align	4


	//----- nvinfo : EIATTR_CUDA_API_VERSION
	.align		4
        /*0000*/ 	.byte	0x04, 0x37
        /*0002*/ 	.short	(.L_9 - .L_8)
.L_8:
        /*0004*/ 	.word	0x00000082


	//----- nvinfo : EIATTR_KPARAM_INFO
	.align		4
.L_9:
        /*0008*/ 	.byte	0x04, 0x17
        /*000a*/ 	.short	(.L_11 - .L_10)
.L_10:
        /*000c*/ 	.word	0x00000000
        /*0010*/ 	.short	0x0002
        /*0012*/ 	.short	0x0010
        /*0014*/ 	.byte	0x00, 0xf0, 0x21, 0x00


	//----- nvinfo : EIATTR_KPARAM_INFO
	.align		4
.L_11:
        /*0018*/ 	.byte	0x04, 0x17
        /*001a*/ 	.short	(.L_13 - .L_12)
.L_12:
        /*001c*/ 	.word	0x00000000
        /*0020*/ 	.short	0x0001
        /*0022*/ 	.short	0x0008
        /*0024*/ 	.byte	0x00, 0xf0, 0x21, 0x00


	//----- nvinfo : EIATTR_KPARAM_INFO
	.align		4
.L_13:
        /*0028*/ 	.byte	0x04, 0x17
        /*002a*/ 	.short	(.L_15 - .L_14)
.L_14:
        /*002c*/ 	.word	0x00000000
        /*0030*/ 	.short	0x0000
        /*0032*/ 	.short	0x0000
        /*0034*/ 	.byte	0x00, 0xf0, 0x21, 0x00


	//----- nvinfo : EIATTR_SPARSE_MMA_MASK
	.align		4
.L_15:
        /*0038*/ 	.byte	0x03, 0x50
        /*003a*/ 	.short	0x0000


	//----- nvinfo : EIATTR_MAXREG_COUNT
	.align		4
        /*003c*/ 	.byte	0x03, 0x1b
        /*003e*/ 	.short	0x00ff


	//----- nvinfo : EIATTR_MERCURY_ISA_VERSION
	.align		4
        /*0040*/ 	.byte	0x03, 0x5f
        /*0042*/ 	.short	0x0101


	//----- nvinfo : EIATTR_VRC_CTA_INIT_COUNT
	.align		4
        /*0044*/ 	.byte	0x02, 0x4a
	.zero		1
	.zero		1


	//----- nvinfo : EIATTR_EXIT_INSTR_OFFSETS
	.align		4
        /*0048*/ 	.byte	0x04, 0x1c
        /*004a*/ 	.short	(.L_17 - .L_16)


	//   ....[0]....
.L_16:
        /*004c*/ 	.word	0x000001c0


	//----- nvinfo : EIATTR_CBANK_PARAM_SIZE
	.align		4
.L_17:
        /*0050*/ 	.byte	0x03, 0x19
        /*0052*/ 	.short	0x0018


	//----- nvinfo : EIATTR_PARAM_CBANK
	.align		4
        /*0054*/ 	.byte	0x04, 0x0a
        /*0056*/ 	.short	(.L_19 - .L_18)
	.align		4
.L_18:
        /*0058*/ 	.word	index@(.nv.constant0._Z15matrix_additionPiS_S_)
        /*005c*/ 	.short	0x0380
        /*005e*/ 	.short	0x0018


	//----- nvinfo : EIATTR_SW_WAR
	.align		4
.L_19:
        /*0060*/ 	.byte	0x04, 0x36
        /*0062*/ 	.short	(.L_21 - .L_20)
.L_20:
        /*0064*/ 	.word	0x00000008
.L_21:


//--------------------- .nv.callgraph             --------------------------
	.section	.nv.callgraph,"",@"SHT_CUDA_CALLGRAPH"
	.align	4
	.sectionentsize	8
	.align		4
        /*0000*/ 	.word	0x00000000
	.align		4
        /*0004*/ 	.word	0xffffffff
	.align		4
        /*0008*/ 	.word	0x00000000
	.align		4
        /*000c*/ 	.word	0xfffffffe
	.align		4
        /*0010*/ 	.word	0x00000000
	.align		4
        /*0014*/ 	.word	0xfffffffd
	.align		4
        /*0018*/ 	.word	0x00000000
	.align		4
        /*001c*/ 	.word	0xfffffffc


//--------------------- .nv.constant3             --------------------------
	.section	.nv.constant3,"a",@progbits
	.align	4
.nv.constant3:
	.type		num_row,@object
	.size		num_row,(num_col - num_row)
num_row:
	.zero		4
	.type		num_col,@object
	.size		num_col,(.L_1 - num_col)
num_col:
	.zero		4
.L_1:


//--------------------- .text._Z15matrix_additionPiS_S_ --------------------------
	.section	.text._Z15matrix_additionPiS_S_,"ax",@progbits
	.align	128
.text._Z15matrix_additionPiS_S_:
        .type           _Z15matrix_additionPiS_S_,@function
        .size           _Z15matrix_additionPiS_S_,(.L_x_1 - _Z15matrix_additionPiS_S_)
        .other          _Z15matrix_additionPiS_S_,@"STO_CUDA_ENTRY STV_DEFAULT"
_Z15matrix_additionPiS_S_:
[----:B------:R-:W-:Y:S01]  /*0000*/  LDC R1, c[0x0][0x37c] ;  /* 0x0000df00ff017b82 */ /* 0x000fe20000000800 */
[----:B------:R-:W0:Y:S07]  /*0010*/  S2R R0, SR_TID.Y ;  /* 0x0000000000007919 */ /* 0x000e2e0000002200 */
[----:B------:R-:W1:Y:S01]  /*0020*/  S2UR UR4, SR_CTAID.Y ;  /* 0x00000000000479c3 */ /* 0x000e620000002600 */
[----:B------:R-:W2:Y:S01]  /*0030*/  LDCU UR8, c[0x3][URZ] ;  /* 0x00c00000ff0877ac */ /* 0x000ea20008000800 */
[----:B------:R-:W3:Y:S01]  /*0040*/  S2R R6, SR_TID.X ;  /* 0x0000000000067919 */ /* 0x000ee20000002100 */
[----:B------:R-:W4:Y:S05]  /*0050*/  LDCU.64 UR6, c[0x0][0x358] ;  /* 0x00006b00ff0677ac */ /* 0x000f2a0008000a00 */
[----:B------:R-:W5:Y:S08]  /*0060*/  S2UR UR5, SR_CTAID.X ;  /* 0x00000000000579c3 */ /* 0x000f700000002500 */
[----:B------:R-:W2:Y:S08]  /*0070*/  LDC R7, c[0x0][0x364] ;  /* 0x0000d900ff077b82 */ /* 0x000eb00000000800 */
[----:B------:R-:W4:Y:S01]  /*0080*/  LDC R9, c[0x0][0x360] ;  /* 0x0000d800ff097b82 */ /* 0x000f220000000800 */
[----:B-1----:R-:W-:Y:S01]  /*0090*/  ULOP3.LUT UR4, UR4, 0xffff, URZ, 0xc0, !UPT ;  /* 0x0000ffff04047892 */ /* 0x002fe2000f8ec0ff */
[----:B0-----:R-:W-:-:S06]  /*00a0*/  LOP3.LUT R0, R0, 0xffff, RZ, 0xc0, !PT ;  /* 0x0000ffff00007812 */ /* 0x001fcc00078ec0ff */
[----:B------:R-:W0:Y:S01]  /*00b0*/  LDC.64 R2, c[0x0][0x380] ;  /* 0x0000e000ff027b82 */ /* 0x000e220000000a00 */
[----:B-----5:R-:W-:Y:S01]  /*00c0*/  ULOP3.LUT UR5, UR5, 0xffff, URZ, 0xc0, !UPT ;  /* 0x0000ffff05057892 */ /* 0x020fe2000f8ec0ff */
[----:B---3--:R-:W-:-:S06]  /*00d0*/  LOP3.LUT R6, R6, 0xffff, RZ, 0xc0, !PT ;  /* 0x0000ffff06067812 */ /* 0x008fcc00078ec0ff */
[----:B------:R-:W1:Y:S01]  /*00e0*/  LDC.64 R4, c[0x0][0x388] ;  /* 0x0000e200ff047b82 */ /* 0x000e620000000a00 */
[----:B--2---:R-:W-:-:S05]  /*00f0*/  LOP3.LUT R7, R7, 0xffff, RZ, 0xc0, !PT ;  /* 0x0000ffff07077812 */ /* 0x004fca00078ec0ff */
[----:B------:R-:W-:Y:S01]  /*0100*/  IMAD R0, R7, UR4, R0 ;  /* 0x0000000407007c24 */ /* 0x000fe2000f8e0200 */
[----:B----4-:R-:W-:-:S05]  /*0110*/  LOP3.LUT R9, R9, 0xffff, RZ, 0xc0, !PT ;  /* 0x0000ffff09097812 */ /* 0x010fca00078ec0ff */
[----:B------:R-:W-:-:S04]  /*0120*/  IMAD R7, R9, UR5, R6 ;  /* 0x0000000509077c24 */ /* 0x000fc8000f8e0206 */
[----:B------:R-:W-:Y:S02]  /*0130*/  IMAD R9, R0, UR8, R7 ;  /* 0x0000000800097c24 */ /* 0x000fe4000f8e0207 */
[----:B------:R-:W2:Y:S02]  /*0140*/  LDC.64 R6, c[0x0][0x390] ;  /* 0x0000e400ff067b82 */ /* 0x000ea40000000a00 */
[----:B0-----:R-:W-:-:S04]  /*0150*/  IMAD.WIDE R2, R9, 0x4, R2 ;  /* 0x0000000409027825 */ /* 0x001fc800078e0202 */
[C---:B-1----:R-:W-:Y:S02]  /*0160*/  IMAD.WIDE R4, R9.reuse, 0x4, R4 ;  /* 0x0000000409047825 */ /* 0x042fe400078e0204 */
[----:B------:R-:W3:Y:S04]  /*0170*/  LDG.E R2, desc[UR6][R2.64] ;  /* 0x0000000602027981 */ /* 0x000ee8000c1e1900 */
[----:B------:R-:W3:Y:S01]  /*0180*/  LDG.E R5, desc[UR6][R4.64] ;  /* 0x0000000604057981 */ /* 0x000ee2000c1e1900 */
[----:B--2---:R-:W-:Y:S01]  /*0190*/  IMAD.WIDE R6, R9, 0x4, R6 ;  /* 0x0000000409067825 */ /* 0x004fe200078e0206 */
[----:B---3--:R-:W-:-:S05]  /*01a0*/  IADD3 R9, PT, PT, R2, R5, RZ ;  /* 0x0000000502097210 */ /* 0x008fca0007ffe0ff */
[----:B------:R-:W-:Y:S01]  /*01b0*/  STG.E desc[UR6][R6.64], R9 ;  /* 0x0000000906007986 */ /* 0x000fe2000c101906 */
[----:B------:R-:W-:Y:S05]  /*01c0*/  EXIT ;  /* 0x000000000000794d */ /* 0x000fea0003800000 */
.L_x_0:
[----:B------:R-:W-:-:S00]  /*01d0*/  BRA `(.L_x_0) ;  /* 0xfffffffc00fc7947 */ /* 0x000fc0000383ffff */
[----:B------:R-:W-:-:S00]  /*01e0*/  NOP ;  /* 0x0000000000007918 */ /* 0x000fc00000000000 */
        /* <DEDUP_REMOVED lines=9> */
.L_x_1:


//--------------------- .nv.shared.reserved.0     --------------------------
	.section	.nv.shared.reserved.0,"aw",@nobits
	.weak		__nv_reservedSMEM_offset_0_alias
	.size		__nv_reservedSMEM_offset_0_alias, 0, 64
	.other		__nv_reservedSMEM_offset_0_alias,@"STO_CUDA_RESERVED_SHARED STV_DEFAULT"
__nv_reservedSMEM_offset_0_alias:
	.zero		0
	.zero		64


//--------------------- .nv.constant0._Z15matrix_additionPiS_S_ --------------------------
	.section	.nv.constant0._Z15matrix_additionPiS_S_,"a",@progbits
	.sectionflags	@""
	.align	4
.nv.constant0._Z15matrix_additionPiS_S_:
	.zero		920


//--------------------- SYMBOLS --------------------------

	.type		.nv.reservedSmem.offset0,@object
	.size		.nv.reservedSmem.offset0,0x4
